	.headerflags	@"EF_CUDA_TEXMODE_UNIFIED EF_CUDA_64BIT_ADDRESS EF_CUDA_ACCELERATORS EF_CUDA_SM90 EF_CUDA_VIRTUAL_SM(EF_CUDA_SM90)"
	.elftype	@"ET_EXEC"


//--------------------- .nv.info                  --------------------------
	.section	.nv.info,"",@"SHT_CUDA_INFO"
	.align	4


	//----- nvinfo : EIATTR_REGCOUNT
	.align		4
        /*0000*/ 	.byte	0x04, 0x2f
        /*0002*/ 	.short	(.L_1 - .L_0)
	.align		4
.L_0:
        /*0004*/ 	.word	index@(triton_poi_fused_div_10)
        /*0008*/ 	.word	0x00000014


	//----- nvinfo : EIATTR_MIN_STACK_SIZE
	.align		4
.L_1:
        /*000c*/ 	.byte	0x04, 0x12
        /*000e*/ 	.short	(.L_3 - .L_2)
	.align		4
.L_2:
        /*0010*/ 	.word	index@(triton_poi_fused_div_10)
        /*0014*/ 	.word	0x00000000


	//----- nvinfo : EIATTR_FRAME_SIZE
	.align		4
.L_3:
        /*0018*/ 	.byte	0x04, 0x11
        /*001a*/ 	.short	(.L_5 - .L_4)
	.align		4
.L_4:
        /*001c*/ 	.word	index@(triton_poi_fused_div_10)
        /*0020*/ 	.word	0x00000000


	//----- nvinfo : EIATTR_MIN_STACK_SIZE
	.align		4
.L_5:
        /*0024*/ 	.byte	0x04, 0x12
        /*0026*/ 	.short	(.L_7 - .L_6)
	.align		4
.L_6:
        /*0028*/ 	.word	index@(triton_poi_fused_div_10)
        /*002c*/ 	.word	0x00000000
.L_7:


//--------------------- .nv.info.triton_poi_fused_div_10 --------------------------
	.section	.nv.info.triton_poi_fused_div_10,"",@"SHT_CUDA_INFO"
	.sectionflags	@""
	.align	4


	//----- nvinfo : EIATTR_CUDA_API_VERSION
	.align		4
        /*0000*/ 	.byte	0x04, 0x37
        /*0002*/ 	.short	(.L_9 - .L_8)
.L_8:
        /*0004*/ 	.word	0x0000007c


	//----- nvinfo : EIATTR_KPARAM_INFO
	.align		4
.L_9:
        /*0008*/ 	.byte	0x04, 0x17
        /*000a*/ 	.short	(.L_11 - .L_10)
.L_10:
        /*000c*/ 	.word	0x00000000
        /*0010*/ 	.short	0x0003
        /*0012*/ 	.short	0x0018
        /*0014*/ 	.byte	0x00, 0xf0, 0x11, 0x00


	//----- nvinfo : EIATTR_KPARAM_INFO
	.align		4
.L_11:
        /*0018*/ 	.byte	0x04, 0x17
        /*001a*/ 	.short	(.L_13 - .L_12)
.L_12:
        /*001c*/ 	.word	0x00000000
        /*0020*/ 	.short	0x0002
        /*0022*/ 	.short	0x0010
        /*0024*/ 	.byte	0x00, 0xf4, 0x21, 0x00


	//----- nvinfo : EIATTR_KPARAM_INFO
	.align		4
.L_13:
        /*0028*/ 	.byte	0x04, 0x17
        /*002a*/ 	.short	(.L_15 - .L_14)
.L_14:
        /*002c*/ 	.word	0x00000000
        /*0030*/ 	.short	0x0001
        /*0032*/ 	.short	0x0008
        /*0034*/ 	.byte	0x00, 0xf4, 0x21, 0x00


	//----- nvinfo : EIATTR_KPARAM_INFO
	.align		4
.L_15:
        /*0038*/ 	.byte	0x04, 0x17
        /*003a*/ 	.short	(.L_17 - .L_16)
.L_16:
        /*003c*/ 	.word	0x00000000
        /*0040*/ 	.short	0x0000
        /*0042*/ 	.short	0x0000
        /*0044*/ 	.byte	0x00, 0xf4, 0x21, 0x00


	//----- nvinfo : EIATTR_SPARSE_MMA_MASK
	.align		4
.L_17:
        /*0048*/ 	.byte	0x03, 0x50
        /*004a*/ 	.short	0x0000


	//----- nvinfo : EIATTR_MAXREG_COUNT
	.align		4
        /*004c*/ 	.byte	0x03, 0x1b
        /*004e*/ 	.short	0x00ff


	//----- nvinfo : EIATTR_EXIT_INSTR_OFFSETS
	.align		4
        /*0050*/ 	.byte	0x04, 0x1c
        /*0052*/ 	.short	(.L_19 - .L_18)


	//   ....[0]....
.L_18:
        /*0054*/ 	.word	0x000002e0


	//----- nvinfo : EIATTR_REQNTID
	.align		4
.L_19:
        /*0058*/ 	.byte	0x04, 0x10
        /*005a*/ 	.short	(.L_21 - .L_20)
.L_20:
        /*005c*/ 	.word	0x00000080
        /*0060*/ 	.word	0x00000001
        /*0064*/ 	.word	0x00000001


	//----- nvinfo : EIATTR_CBANK_PARAM_SIZE
	.align		4
.L_21:
        /*0068*/ 	.byte	0x03, 0x19
        /*006a*/ 	.short	0x001c


	//----- nvinfo : EIATTR_PARAM_CBANK
	.align		4
        /*006c*/ 	.byte	0x04, 0x0a
        /*006e*/ 	.short	(.L_23 - .L_22)
	.align		4
.L_22:
        /*0070*/ 	.word	index@(.nv.constant0.triton_poi_fused_div_10)
        /*0074*/ 	.short	0x0210
        /*0076*/ 	.short	0x001c


	//----- nvinfo : EIATTR_SW_WAR
	.align		4
.L_23:
        /*0078*/ 	.byte	0x04, 0x36
        /*007a*/ 	.short	(.L_25 - .L_24)
.L_24:
        /*007c*/ 	.word	0x00000008
.L_25:


//--------------------- .nv.callgraph             --------------------------
	.section	.nv.callgraph,"",@"SHT_CUDA_CALLGRAPH"
	.align	4
	.sectionentsize	8
	.align		4
        /*0000*/ 	.word	0x00000000
	.align		4
        /*0004*/ 	.word	0xffffffff
	.align		4
        /*0008*/ 	.word	0x00000000
	.align		4
        /*000c*/ 	.word	0xfffffffe
	.align		4
        /*0010*/ 	.word	0x00000000
	.align		4
        /*0014*/ 	.word	0xfffffffd
	.align		4
        /*0018*/ 	.word	0x00000000
	.align		4
        /*001c*/ 	.word	0xfffffffc


//--------------------- .text.triton_poi_fused_div_10 --------------------------
	.section	.text.triton_poi_fused_div_10,"ax",@progbits
	.align	128
        .global         triton_poi_fused_div_10
        .type           triton_poi_fused_div_10,@function
        .size           triton_poi_fused_div_10,(.L_x_1 - triton_poi_fused_div_10)
        .other          triton_poi_fused_div_10,@"STO_CUDA_ENTRY STV_DEFAULT"
triton_poi_fused_div_10:
.text.triton_poi_fused_div_10:
[----:B------:R-:W-:Y:S08]  /*0000*/  LDC R1, c[0x0][0x28] ;  /* 0x00000a00ff017b82 */ /* 0x000ff00000000800 */
[----:B------:R-:W1:Y:S01]  /*0010*/  LDC.64 R12, c[0x0][0x218] ;  /* 0x00008600ff0c7b82 */ /* 0x000e620000000a00 */
[----:B------:R-:W2:Y:S01]  /*0020*/  S2R R0, SR_TID.X ;  /* 0x0000000000007919 */ /* 0x000ea20000002100 */
[----:B------:R-:W-:Y:S01]  /*0030*/  ULDC.64 UR4, c[0x0][0x208] ;  /* 0x0000820000047ab9 */ /* 0x000fe20000000a00 */
[----:B------:R-:W3:Y:S05]  /*0040*/  S2R R17, SR_CTAID.X ;  /* 0x0000000000117919 */ /* 0x000eea0000002500 */
[----:B------:R-:W4:Y:S08]  /*0050*/  LDC.64 R2, c[0x0][0x210] ;  /* 0x00008400ff027b82 */ /* 0x000f300000000a00 */
[----:B------:R-:W5:Y:S01]  /*0060*/  LDC.64 R14, c[0x0][0x220] ;  /* 0x00008800ff0e7b82 */ /* 0x000f620000000a00 */
[----:B-1----:R5:W5:Y:S01]  /*0070*/  LDG.E R16, desc[UR4][R12.64] ;  /* 0x000000040c107981 */ /* 0x002b62000c1e1900 */
[----:B--2---:R-:W-:-:S04]  /*0080*/  SHF.L.U32 R0, R0, 0x2, RZ ;  /* 0x0000000200007819 */ /* 0x004fc800000006ff */
[----:B------:R-:W-:-:S04]  /*0090*/  LOP3.LUT R0, R0, 0x1fc, RZ, 0xc0, !PT ;  /* 0x000001fc00007812 */ /* 0x000fc800078ec0ff */
[----:B---3--:R-:W-:-:S05]  /*00a0*/  LEA R17, R17, R0, 0xa ;  /* 0x0000000011117211 */ /* 0x008fca00078e50ff */
[----:B----4-:R-:W-:-:S05]  /*00b0*/  IMAD.WIDE R2, R17, 0x4, R2 ;  /* 0x0000000411027825 */ /* 0x010fca00078e0202 */
[----:B------:R-:W2:Y:S04]  /*00c0*/  LDG.E.128 R4, desc[UR4][R2.64] ;  /* 0x0000000402047981 */ /* 0x000ea8000c1e1d00 */
[----:B------:R-:W3:Y:S01]  /*00d0*/  LDG.E.128 R8, desc[UR4][R2.64+0x800] ;  /* 0x0008000402087981 */ /* 0x000ee2000c1e1d00 */
[----:B-----5:R-:W-:Y:S01]  /*00e0*/  IMAD.WIDE R12, R17, 0x4, R14 ;  /* 0x00000004110c7825 */ /* 0x020fe200078e020e */
[C---:B------:R-:W-:Y:S02]  /*00f0*/  FSETP.GT.AND P0, PT, |R16|.reuse, 8.50705917302346158658e+37, PT ;  /* 0x7e8000001000780b */ /* 0x040fe40003f04200 */
[----:B------:R-:W-:-:S11]  /*0100*/  FSETP.GEU.AND P1, PT, |R16|, 1.175494350822287508e-38, PT ;  /* 0x008000001000780b */ /* 0x000fd60003f2e200 */
[----:B------:R-:W-:-:S04]  /*0110*/  @P0 FMUL R16, R16, 0.25 ;  /* 0x3e80000010100820 */ /* 0x000fc80000400000 */
[----:B------:R-:W-:-:S06]  /*0120*/  @!P1 FMUL R16, R16, 16777216 ;  /* 0x4b80000010109820 */ /* 0x000fcc0000400000 */
[----:B------:R-:W1:Y:S01]  /*0130*/  MUFU.RCP R16, R16 ;  /* 0x0000001000107308 */ /* 0x000e620000001000 */
[----:B--2---:R-:W-:Y:S01]  /*0140*/  @P0 FMUL R4, R4, 0.25 ;  /* 0x3e80000004040820 */ /* 0x004fe20000400000 */
[----:B------:R-:W-:Y:S01]  /*0150*/  @P0 FMUL R5, R5, 0.25 ;  /* 0x3e80000005050820 */ /* 0x000fe20000400000 */
[----:B------:R-:W-:Y:S01]  /*0160*/  @P0 FMUL R6, R6, 0.25 ;  /* 0x3e80000006060820 */ /* 0x000fe20000400000 */
[----:B------:R-:W-:Y:S01]  /*0170*/  @P0 FMUL R7, R7, 0.25 ;  /* 0x3e80000007070820 */ /* 0x000fe20000400000 */
[----:B---3--:R-:W-:Y:S01]  /*0180*/  @P0 FMUL R8, R8, 0.25 ;  /* 0x3e80000008080820 */ /* 0x008fe20000400000 */
[----:B------:R-:W-:Y:S01]  /*0190*/  @P0 FMUL R9, R9, 0.25 ;  /* 0x3e80000009090820 */ /* 0x000fe20000400000 */
[----:B------:R-:W-:Y:S01]  /*01a0*/  @P0 FMUL R10, R10, 0.25 ;  /* 0x3e8000000a0a0820 */ /* 0x000fe20000400000 */
[----:B------:R-:W-:Y:S01]  /*01b0*/  @P0 FMUL R11, R11, 0.25 ;  /* 0x3e8000000b0b0820 */ /* 0x000fe20000400000 */
[----:B------:R-:W-:Y:S01]  /*01c0*/  @!P1 FMUL R4, R4, 16777216 ;  /* 0x4b80000004049820 */ /* 0x000fe20000400000 */
[----:B------:R-:W-:Y:S01]  /*01d0*/  @!P1 FMUL R5, R5, 16777216 ;  /* 0x4b80000005059820 */ /* 0x000fe20000400000 */
[----:B------:R-:W-:Y:S01]  /*01e0*/  @!P1 FMUL R6, R6, 16777216 ;  /* 0x4b80000006069820 */ /* 0x000fe20000400000 */
[----:B------:R-:W-:Y:S01]  /*01f0*/  @!P1 FMUL R7, R7, 16777216 ;  /* 0x4b80000007079820 */ /* 0x000fe20000400000 */
[----:B------:R-:W-:Y:S01]  /*0200*/  @!P1 FMUL R8, R8, 16777216 ;  /* 0x4b80000008089820 */ /* 0x000fe20000400000 */
[----:B------:R-:W-:Y:S01]  /*0210*/  @!P1 FMUL R9, R9, 16777216 ;  /* 0x4b80000009099820 */ /* 0x000fe20000400000 */
[----:B------:R-:W-:Y:S01]  /*0220*/  @!P1 FMUL R10, R10, 16777216 ;  /* 0x4b8000000a0a9820 */ /* 0x000fe20000400000 */
[----:B------:R-:W-:Y:S01]  /*0230*/  @!P1 FMUL R11, R11, 16777216 ;  /* 0x4b8000000b0b9820 */ /* 0x000fe20000400000 */
[C---:B-1----:R-:W-:Y:S01]  /*0240*/  FMUL R4, R16.reuse, R4 ;  /* 0x0000000410047220 */ /* 0x042fe20000400000 */
[C---:B------:R-:W-:Y:S01]  /*0250*/  FMUL R5, R16.reuse, R5 ;  /* 0x0000000510057220 */ /* 0x040fe20000400000 */
[C---:B------:R-:W-:Y:S01]  /*0260*/  FMUL R6, R16.reuse, R6 ;  /* 0x0000000610067220 */ /* 0x040fe20000400000 */
[C---:B------:R-:W-:Y:S01]  /*0270*/  FMUL R7, R16.reuse, R7 ;  /* 0x0000000710077220 */ /* 0x040fe20000400000 */
[C---:B------:R-:W-:Y:S01]  /*0280*/  FMUL R8, R16.reuse, R8 ;  /* 0x0000000810087220 */ /* 0x040fe20000400000 */
[C---:B------:R-:W-:Y:S01]  /*0290*/  FMUL R9, R16.reuse, R9 ;  /* 0x0000000910097220 */ /* 0x040fe20000400000 */
[C---:B------:R-:W-:Y:S01]  /*02a0*/  FMUL R10, R16.reuse, R10 ;  /* 0x0000000a100a7220 */ /* 0x040fe20000400000 */
[----:B------:R-:W-:Y:S01]  /*02b0*/  FMUL R11, R16, R11 ;  /* 0x0000000b100b7220 */ /* 0x000fe20000400000 */
[----:B------:R-:W-:Y:S04]  /*02c0*/  STG.E.128 desc[UR4][R12.64], R4 ;  /* 0x000000040c007986 */ /* 0x000fe8000c101d04 */
[----:B------:R-:W-:Y:S01]  /*02d0*/  STG.E.128 desc[UR4][R12.64+0x800], R8 ;  /* 0x000800080c007986 */ /* 0x000fe2000c101d04 */
[----:B------:R-:W-:Y:S05]  /*02e0*/  EXIT ;  /* 0x000000000000794d */ /* 0x000fea0003800000 */
.L_x_0:
[----:B------:R-:W-:-:S00]  /*02f0*/  BRA `(.L_x_0) ;  /* 0xfffffffc00fc7947 */ /* 0x000fc0000383ffff */
[----:B------:R-:W-:-:S00]  /*0300*/  NOP ;  /* 0x0000000000007918 */ /* 0x000fc00000000000 */
[----:B------:R-:W-:-:S00]  /*0310*/  NOP ;  /* 0x0000000000007918 */ /* 0x000fc00000000000 */
[----:B------:R-:W-:-:S00]  /*0320*/  NOP ;  /* 0x0000000000007918 */ /* 0x000fc00000000000 */
[----:B------:R-:W-:-:S00]  /*0330*/  NOP ;  /* 0x0000000000007918 */ /* 0x000fc00000000000 */
[----:B------:R-:W-:-:S00]  /*0340*/  NOP ;  /* 0x0000000000007918 */ /* 0x000fc00000000000 */
[----:B------:R-:W-:-:S00]  /*0350*/  NOP ;  /* 0x0000000000007918 */ /* 0x000fc00000000000 */
[----:B------:R-:W-:-:S00]  /*0360*/  NOP ;  /* 0x0000000000007918 */ /* 0x000fc00000000000 */
[----:B------:R-:W-:-:S00]  /*0370*/  NOP ;  /* 0x0000000000007918 */ /* 0x000fc00000000000 */
.L_x_1:


//--------------------- .nv.constant0.triton_poi_fused_div_10 --------------------------
	.section	.nv.constant0.triton_poi_fused_div_10,"a",@progbits
	.sectionflags	@""
	.align	4
.nv.constant0.triton_poi_fused_div_10:
	.zero		556
